//
// Generated by NVIDIA NVVM Compiler
//
// Compiler Build ID: CL-36424714
// Cuda compilation tools, release 13.0, V13.0.88
// Based on NVVM 20.0.0
//

.version 9.0
.target sm_100
.address_size 64

	// .globl	_Z14matrix_mul_gpuPKfS0_Pfi

.visible .entry _Z14matrix_mul_gpuPKfS0_Pfi(
	.param .u64 .ptr .align 1 _Z14matrix_mul_gpuPKfS0_Pfi_param_0,
	.param .u64 .ptr .align 1 _Z14matrix_mul_gpuPKfS0_Pfi_param_1,
	.param .u64 .ptr .align 1 _Z14matrix_mul_gpuPKfS0_Pfi_param_2,
	.param .u32 _Z14matrix_mul_gpuPKfS0_Pfi_param_3
)
{
	.reg .pred 	%p<10>;
	.reg .b32 	%r<42>;
	.reg .b32 	%f<67>;
	.reg .b64 	%rd<67>;

	ld.param.u64 	%rd14, [_Z14matrix_mul_gpuPKfS0_Pfi_param_0];
	ld.param.u64 	%rd15, [_Z14matrix_mul_gpuPKfS0_Pfi_param_1];
	ld.param.u32 	%r19, [_Z14matrix_mul_gpuPKfS0_Pfi_param_3];
	cvta.to.global.u64 	%rd1, %rd15;
	cvta.to.global.u64 	%rd2, %rd14;
	mov.u32 	%r20, %tid.x;
	mov.u32 	%r21, %ntid.x;
	mov.u32 	%r22, %ctaid.x;
	mad.lo.s32 	%r1, %r21, %r22, %r20;
	mov.u32 	%r23, %tid.y;
	mov.u32 	%r24, %ntid.y;
	mov.u32 	%r25, %ctaid.y;
	mad.lo.s32 	%r26, %r24, %r25, %r23;
	max.s32 	%r27, %r1, %r26;
	setp.ge.s32 	%p1, %r27, %r19;
	@%p1 bra 	$L__BB0_13;
	mul.lo.s32 	%r3, %r19, %r26;
	and.b32  	%r4, %r19, 7;
	setp.lt.u32 	%p2, %r19, 8;
	mov.f32 	%f66, 0f00000000;
	mov.b32 	%r40, 0;
	@%p2 bra 	$L__BB0_4;
	and.b32  	%r40, %r19, 2147483640;
	neg.s32 	%r38, %r40;
	mul.wide.s32 	%rd16, %r19, 4;
	add.s64 	%rd3, %rd1, %rd16;
	shl.b32 	%r7, %r19, 3;
	mul.wide.s32 	%rd17, %r19, 8;
	add.s64 	%rd4, %rd1, %rd17;
	mul.wide.s32 	%rd18, %r19, 12;
	add.s64 	%rd5, %rd1, %rd18;
	mul.wide.s32 	%rd19, %r19, 16;
	add.s64 	%rd6, %rd1, %rd19;
	mul.wide.s32 	%rd20, %r19, 20;
	add.s64 	%rd7, %rd1, %rd20;
	mul.wide.s32 	%rd21, %r19, 24;
	add.s64 	%rd8, %rd1, %rd21;
	mul.wide.s32 	%rd22, %r19, 28;
	add.s64 	%rd9, %rd1, %rd22;
	mul.wide.u32 	%rd23, %r3, 4;
	add.s64 	%rd24, %rd23, %rd2;
	add.s64 	%rd66, %rd24, 16;
	mov.f32 	%f66, 0f00000000;
	mov.u32 	%r37, %r1;
$L__BB0_3:
	.pragma "nounroll";
	mul.wide.s32 	%rd25, %r37, 4;
	add.s64 	%rd26, %rd3, %rd25;
	add.s64 	%rd27, %rd4, %rd25;
	add.s64 	%rd28, %rd5, %rd25;
	add.s64 	%rd29, %rd6, %rd25;
	add.s64 	%rd30, %rd7, %rd25;
	add.s64 	%rd31, %rd8, %rd25;
	add.s64 	%rd32, %rd9, %rd25;
	add.s64 	%rd33, %rd1, %rd25;
	ld.global.f32 	%f16, [%rd66+-16];
	ld.global.f32 	%f17, [%rd33];
	fma.rn.f32 	%f18, %f16, %f17, %f66;
	ld.global.f32 	%f19, [%rd66+-12];
	ld.global.f32 	%f20, [%rd26];
	fma.rn.f32 	%f21, %f19, %f20, %f18;
	ld.global.f32 	%f22, [%rd66+-8];
	ld.global.f32 	%f23, [%rd27];
	fma.rn.f32 	%f24, %f22, %f23, %f21;
	ld.global.f32 	%f25, [%rd66+-4];
	ld.global.f32 	%f26, [%rd28];
	fma.rn.f32 	%f27, %f25, %f26, %f24;
	ld.global.f32 	%f28, [%rd66];
	ld.global.f32 	%f29, [%rd29];
	fma.rn.f32 	%f30, %f28, %f29, %f27;
	ld.global.f32 	%f31, [%rd66+4];
	ld.global.f32 	%f32, [%rd30];
	fma.rn.f32 	%f33, %f31, %f32, %f30;
	ld.global.f32 	%f34, [%rd66+8];
	ld.global.f32 	%f35, [%rd31];
	fma.rn.f32 	%f36, %f34, %f35, %f33;
	ld.global.f32 	%f37, [%rd66+12];
	ld.global.f32 	%f38, [%rd32];
	fma.rn.f32 	%f66, %f37, %f38, %f36;
	add.s32 	%r38, %r38, 8;
	add.s32 	%r37, %r37, %r7;
	add.s64 	%rd66, %rd66, 32;
	setp.ne.s32 	%p3, %r38, 0;
	@%p3 bra 	$L__BB0_3;
$L__BB0_4:
	setp.eq.s32 	%p4, %r4, 0;
	@%p4 bra 	$L__BB0_12;
	and.b32  	%r13, %r19, 3;
	setp.lt.u32 	%p5, %r4, 4;
	@%p5 bra 	$L__BB0_7;
	add.s32 	%r29, %r40, %r3;
	mul.wide.u32 	%rd34, %r29, 4;
	add.s64 	%rd35, %rd2, %rd34;
	ld.global.f32 	%f40, [%rd35];
	mad.lo.s32 	%r30, %r40, %r19, %r1;
	mul.wide.s32 	%rd36, %r30, 4;
	add.s64 	%rd37, %rd1, %rd36;
	ld.global.f32 	%f41, [%rd37];
	fma.rn.f32 	%f42, %f40, %f41, %f66;
	cvt.u64.u32 	%rd38, %r3;
	cvt.u64.u32 	%rd39, %r40;
	add.s64 	%rd40, %rd39, %rd38;
	shl.b64 	%rd41, %rd40, 2;
	add.s64 	%rd42, %rd2, %rd41;
	ld.global.f32 	%f43, [%rd42+4];
	mul.wide.s32 	%rd43, %r19, 4;
	add.s64 	%rd44, %rd37, %rd43;
	ld.global.f32 	%f44, [%rd44];
	fma.rn.f32 	%f45, %f43, %f44, %f42;
	ld.global.f32 	%f46, [%rd42+8];
	add.s64 	%rd45, %rd44, %rd43;
	ld.global.f32 	%f47, [%rd45];
	fma.rn.f32 	%f48, %f46, %f47, %f45;
	ld.global.f32 	%f49, [%rd42+12];
	add.s64 	%rd46, %rd45, %rd43;
	ld.global.f32 	%f50, [%rd46];
	fma.rn.f32 	%f66, %f49, %f50, %f48;
	add.s32 	%r40, %r40, 4;
$L__BB0_7:
	setp.eq.s32 	%p6, %r13, 0;
	@%p6 bra 	$L__BB0_12;
	setp.eq.s32 	%p7, %r13, 1;
	@%p7 bra 	$L__BB0_10;
	add.s32 	%r31, %r40, %r3;
	mul.wide.u32 	%rd47, %r31, 4;
	add.s64 	%rd48, %rd2, %rd47;
	ld.global.f32 	%f52, [%rd48];
	mad.lo.s32 	%r32, %r40, %r19, %r1;
	mul.wide.s32 	%rd49, %r32, 4;
	add.s64 	%rd50, %rd1, %rd49;
	ld.global.f32 	%f53, [%rd50];
	fma.rn.f32 	%f54, %f52, %f53, %f66;
	cvt.u64.u32 	%rd51, %r3;
	cvt.u64.u32 	%rd52, %r40;
	add.s64 	%rd53, %rd52, %rd51;
	shl.b64 	%rd54, %rd53, 2;
	add.s64 	%rd55, %rd2, %rd54;
	ld.global.f32 	%f55, [%rd55+4];
	mul.wide.s32 	%rd56, %r19, 4;
	add.s64 	%rd57, %rd50, %rd56;
	ld.global.f32 	%f56, [%rd57];
	fma.rn.f32 	%f66, %f55, %f56, %f54;
	add.s32 	%r40, %r40, 2;
$L__BB0_10:
	and.b32  	%r33, %r19, 1;
	setp.eq.b32 	%p8, %r33, 1;
	not.pred 	%p9, %p8;
	@%p9 bra 	$L__BB0_12;
	add.s32 	%r34, %r40, %r3;
	mul.wide.u32 	%rd58, %r34, 4;
	add.s64 	%rd59, %rd2, %rd58;
	ld.global.f32 	%f57, [%rd59];
	mad.lo.s32 	%r35, %r40, %r19, %r1;
	mul.wide.s32 	%rd60, %r35, 4;
	add.s64 	%rd61, %rd1, %rd60;
	ld.global.f32 	%f58, [%rd61];
	fma.rn.f32 	%f66, %f57, %f58, %f66;
$L__BB0_12:
	ld.param.u64 	%rd65, [_Z14matrix_mul_gpuPKfS0_Pfi_param_2];
	add.s32 	%r36, %r3, %r1;
	cvta.to.global.u64 	%rd62, %rd65;
	mul.wide.s32 	%rd63, %r36, 4;
	add.s64 	%rd64, %rd62, %rd63;
	st.global.f32 	[%rd64], %f66;
$L__BB0_13:
	ret;

}


// ===== COMPILED SASS (sm_100) =====

	.target	sm_100

	.elftype	@"ET_EXEC"


//--------------------- .note.nv.tkinfo           --------------------------
	.section	.note.nv.tkinfo,"",@"SHT_NOTE"
	.sectionflags	@"SHF_NOTE_NV_TKINFO"
	.tkinfo
        /*0018*/ 	.word	0x00000002
        /*0030*/ 	.string	""
        /*0030*/ 	.string	"ptxas"
        /*0030*/ 	.string	"Cuda compilation tools, release 13.0, V13.0.88"
        /*0030*/ 	.string	"Build cuda_13.0.r13.0/compiler.36424714_0"
        /*0030*/ 	.string	"-arch sm_100 -m 64 "



//--------------------- .note.nv.cuinfo           --------------------------
	.section	.note.nv.cuinfo,"",@"SHT_NOTE"
	.sectionflags	@"SHF_NOTE_NV_CUINFO"
        /*0018*/ 	.short	0x0002
        /*001a*/ 	.short	0x0064
        /*001c*/ 	.short	0x0082
	.zero		2


//--------------------- .nv.info                  --------------------------
	.section	.nv.info,"",@"SHT_CUDA_INFO"
	.align	4


	//----- nvinfo : EIATTR_REGCOUNT
	.align		4
        /*0000*/ 	.byte	0x04, 0x2f
        /*0002*/ 	.short	(.L_1 - .L_0)
	.align		4
.L_0:
        /*0004*/ 	.word	index@(_Z14matrix_mul_gpuPKfS0_Pfi)
        /*0008*/ 	.word	0x0000001e


	//----- nvinfo : EIATTR_FRAME_SIZE
	.align		4
.L_1:
        /*000c*/ 	.byte	0x04, 0x11
        /*000e*/ 	.short	(.L_3 - .L_2)
	.align		4
.L_2:
        /*0010*/ 	.word	index@(_Z14matrix_mul_gpuPKfS0_Pfi)
        /*0014*/ 	.word	0x00000000


	//----- nvinfo : EIATTR_MIN_STACK_SIZE
	.align		4
.L_3:
        /*0018*/ 	.byte	0x04, 0x12
        /*001a*/ 	.short	(.L_5 - .L_4)
	.align		4
.L_4:
        /*001c*/ 	.word	index@(_Z14matrix_mul_gpuPKfS0_Pfi)
        /*0020*/ 	.word	0x00000000
.L_5:


//--------------------- .nv.compat                --------------------------
	.section	.nv.compat,"",@"SHT_CUDA_COMPAT_INFO"
	.align	4
        /*0000*/ 	.byte	0x02, 0x09, 0x00, 0x00, 0x02, 0x02, 0x01, 0x00, 0x02, 0x05, 0x05, 0x00, 0x03, 0x07, 0x01, 0x01
        /*0010*/ 	.byte	0x02, 0x03, 0x00, 0x00, 0x02, 0x06, 0x01, 0x00, 0x04, 0x0b, 0x08, 0x00, 0x09, 0x00, 0x00, 0x00
        /*0020*/ 	.byte	0x00, 0x00, 0x00, 0x00


//--------------------- .nv.info._Z14matrix_mul_gpuPKfS0_Pfi --------------------------
	.section	.nv.info._Z14matrix_mul_gpuPKfS0_Pfi,"",@"SHT_CUDA_INFO"
	.sectionflags	@""
	.align	4


	//----- nvinfo : EIATTR_CUDA_API_VERSION
	.align		4
        /*0000*/ 	.byte	0x04, 0x37
        /*0002*/ 	.short	(.L_7 - .L_6)
.L_6:
        /*0004*/ 	.word	0x00000082


	//----- nvinfo : EIATTR_KPARAM_INFO
	.align		4
.L_7:
        /*0008*/ 	.byte	0x04, 0x17
        /*000a*/ 	.short	(.L_9 - .L_8)
.L_8:
        /*000c*/ 	.word	0x00000000
        /*0010*/ 	.short	0x0003
        /*0012*/ 	.short	0x0018
        /*0014*/ 	.byte	0x00, 0xf0, 0x11, 0x00


	//----- nvinfo : EIATTR_KPARAM_INFO
	.align		4
.L_9:
        /*0018*/ 	.byte	0x04, 0x17
        /*001a*/ 	.short	(.L_11 - .L_10)
.L_10:
        /*001c*/ 	.word	0x00000000
        /*0020*/ 	.short	0x0002
        /*0022*/ 	.short	0x0010
        /*0024*/ 	.byte	0x00, 0xf5, 0x21, 0x00


	//----- nvinfo : EIATTR_KPARAM_INFO
	.align		4
.L_11:
        /*0028*/ 	.byte	0x04, 0x17
        /*002a*/ 	.short	(.L_13 - .L_12)
.L_12:
        /*002c*/ 	.word	0x00000000
        /*0030*/ 	.short	0x0001
        /*0032*/ 	.short	0x0008
        /*0034*/ 	.byte	0x00, 0xf5, 0x21, 0x00


	//----- nvinfo : EIATTR_KPARAM_INFO
	.align		4
.L_13:
        /*0038*/ 	.byte	0x04, 0x17
        /*003a*/ 	.short	(.L_15 - .L_14)
.L_14:
        /*003c*/ 	.word	0x00000000
        /*0040*/ 	.short	0x0000
        /*0042*/ 	.short	0x0000
        /*0044*/ 	.byte	0x00, 0xf5, 0x21, 0x00


	//----- nvinfo : EIATTR_SPARSE_MMA_MASK
	.align		4
.L_15:
        /*0048*/ 	.byte	0x03, 0x50
        /*004a*/ 	.short	0x0000


	//----- nvinfo : EIATTR_MAXREG_COUNT
	.align		4
        /*004c*/ 	.byte	0x03, 0x1b
        /*004e*/ 	.short	0x00ff


	//----- nvinfo : EIATTR_MERCURY_ISA_VERSION
	.align		4
        /*0050*/ 	.byte	0x03, 0x5f
        /*0052*/ 	.short	0x0101


	//----- nvinfo : EIATTR_VRC_CTA_INIT_COUNT
	.align		4
        /*0054*/ 	.byte	0x02, 0x4a
	.zero		1
	.zero		1


	//----- nvinfo : EIATTR_EXIT_INSTR_OFFSETS
	.align		4
        /*0058*/ 	.byte	0x04, 0x1c
        /*005a*/ 	.short	(.L_17 - .L_16)


	//   ....[0]....
.L_16:
        /*005c*/ 	.word	0x000000c0


	//   ....[1]....
        /*0060*/ 	.word	0x00000a90


	//----- nvinfo : EIATTR_CBANK_PARAM_SIZE
	.align		4
.L_17:
        /*0064*/ 	.byte	0x03, 0x19
        /*0066*/ 	.short	0x001c


	//----- nvinfo : EIATTR_PARAM_CBANK
	.align		4
        /*0068*/ 	.byte	0x04, 0x0a
        /*006a*/ 	.short	(.L_19 - .L_18)
	.align		4
.L_18:
        /*006c*/ 	.word	index@(.nv.constant0._Z14matrix_mul_gpuPKfS0_Pfi)
        /*0070*/ 	.short	0x0380
        /*0072*/ 	.short	0x001c


	//----- nvinfo : EIATTR_SW_WAR
	.align		4
.L_19:
        /*0074*/ 	.byte	0x04, 0x36
        /*0076*/ 	.short	(.L_21 - .L_20)
.L_20:
        /*0078*/ 	.word	0x00000008
.L_21:


//--------------------- .nv.callgraph             --------------------------
	.section	.nv.callgraph,"",@"SHT_CUDA_CALLGRAPH"
	.align	4
	.sectionentsize	8
	.align		4
        /*0000*/ 	.word	0x00000000
	.align		4
        /*0004*/ 	.word	0xffffffff
	.align		4
        /*0008*/ 	.word	0x00000000
	.align		4
        /*000c*/ 	.word	0xfffffffe
	.align		4
        /*0010*/ 	.word	0x00000000
	.align		4
        /*0014*/ 	.word	0xfffffffd
	.align		4
        /*0018*/ 	.word	0x00000000
	.align		4
        /*001c*/ 	.word	0xfffffffc


//--------------------- .text._Z14matrix_mul_gpuPKfS0_Pfi --------------------------
	.section	.text._Z14matrix_mul_gpuPKfS0_Pfi,"ax",@progbits
	.align	128
        .global         _Z14matrix_mul_gpuPKfS0_Pfi
        .type           _Z14matrix_mul_gpuPKfS0_Pfi,@function
        .size           _Z14matrix_mul_gpuPKfS0_Pfi,(.L_x_5 - _Z14matrix_mul_gpuPKfS0_Pfi)
        .other          _Z14matrix_mul_gpuPKfS0_Pfi,@"STO_CUDA_ENTRY STV_DEFAULT"
_Z14matrix_mul_gpuPKfS0_Pfi:
.text._Z14matrix_mul_gpuPKfS0_Pfi:
[----:B------:R-:W-:Y:S01]  /*0000*/  LDC R1, c[0x0][0x37c] ;  /* 0x0000df00ff017b82 */ /* 0x000fe20000000800 */
[----:B------:R-:W0:Y:S01]  /*0010*/  S2R R0, SR_TID.X ;  /* 0x0000000000007919 */ /* 0x000e220000002100 */
[----:B------:R-:W0:Y:S01]  /*0020*/  LDCU UR4, c[0x0][0x360] ;  /* 0x00006c00ff0477ac */ /* 0x000e220008000800 */
[----:B------:R-:W0:Y:S01]  /*0030*/  S2R R3, SR_CTAID.X ;  /* 0x0000000000037919 */ /* 0x000e220000002500 */
[----:B------:R-:W1:Y:S01]  /*0040*/  LDCU UR5, c[0x0][0x364] ;  /* 0x00006c80ff0577ac */ /* 0x000e620008000800 */
[----:B------:R-:W1:Y:S01]  /*0050*/  S2R R13, SR_TID.Y ;  /* 0x00000000000d7919 */ /* 0x000e620000002200 */
[----:B------:R-:W2:Y:S01]  /*0060*/  LDCU UR20, c[0x0][0x398] ;  /* 0x00007300ff1477ac */ /* 0x000ea20008000800 */
[----:B------:R-:W1:Y:S01]  /*0070*/  S2R R2, SR_CTAID.Y ;  /* 0x0000000000027919 */ /* 0x000e620000002600 */
[----:B0-----:R-:W-:Y:S02]  /*0080*/  IMAD R0, R3, UR4, R0 ;  /* 0x0000000403007c24 */ /* 0x001fe4000f8e0200 */
[----:B-1----:R-:W-:-:S05]  /*0090*/  IMAD R13, R2, UR5, R13 ;  /* 0x00000005020d7c24 */ /* 0x002fca000f8e020d */
[----:B------:R-:W-:-:S04]  /*00a0*/  VIMNMX R2, PT, PT, R0, R13, !PT ;  /* 0x0000000d00027248 */ /* 0x000fc80007fe0100 */
[----:B--2---:R-:W-:-:S13]  /*00b0*/  ISETP.GE.AND P0, PT, R2, UR20, PT ;  /* 0x0000001402007c0c */ /* 0x004fda000bf06270 */
[----:B------:R-:W-:Y:S05]  /*00c0*/  @P0 EXIT ;  /* 0x000000000000094d */ /* 0x000fea0003800000 */
[----:B------:R-:W-:Y:S01]  /*00d0*/  UISETP.GE.U32.AND UP0, UPT, UR20, 0x8, UPT ;  /* 0x000000081400788c */ /* 0x000fe2000bf06070 */
[----:B------:R-:W-:Y:S02]  /*00e0*/  HFMA2 R12, -RZ, RZ, 0, 0 ;  /* 0x00000000ff0c7431 */ /* 0x000fe400000001ff */
[----:B------:R-:W-:Y:S01]  /*00f0*/  IMAD R13, R13, UR20, RZ ;  /* 0x000000140d0d7c24 */ /* 0x000fe2000f8e02ff */
[----:B------:R-:W-:Y:S01]  /*0100*/  UMOV UR4, URZ ;  /* 0x000000ff00047c82 */ /* 0x000fe20008000000 */
[----:B------:R-:W0:Y:S04]  /*0110*/  LDCU.64 UR18, c[0x0][0x358] ;  /* 0x00006b00ff1277ac */ /* 0x000e280008000a00 */
[----:B------:R-:W-:Y:S05]  /*0120*/  BRA.U !UP0, `(.L_x_0) ;  /* 0x0000000508047547 */ /* 0x000fea000b800000 */
[----:B------:R-:W1:Y:S01]  /*0130*/  LDCU.128 UR24, c[0x0][0x380] ;  /* 0x00007000ff1877ac */ /* 0x000e620008000c00 */
[----:B------:R-:W-:Y:S02]  /*0140*/  MOV R12, RZ ;  /* 0x000000ff000c7202 */ /* 0x000fe40000000f00 */
[----:B------:R-:W-:Y:S01]  /*0150*/  MOV R14, R0 ;  /* 0x00000000000e7202 */ /* 0x000fe20000000f00 */
[----:B------:R-:W-:-:S04]  /*0160*/  ULOP3.LUT UR4, UR20, 0x7ffffff8, URZ, 0xc0, !UPT ;  /* 0x7ffffff814047892 */ /* 0x000fc8000f8ec0ff */
[----:B------:R-:W-:Y:S01]  /*0170*/  UIADD3 UR5, UPT, UPT, -UR4, URZ, URZ ;  /* 0x000000ff04057290 */ /* 0x000fe2000fffe1ff */
[----:B-1----:R-:W-:Y:S01]  /*0180*/  MOV R2, UR24 ;  /* 0x0000001800027c02 */ /* 0x002fe20008000f00 */
[----:B------:R-:W-:Y:S01]  /*0190*/  UIMAD.WIDE UR6, UR20, 0x8, UR26 ;  /* 0x00000008140678a5 */ /* 0x000fe2000f8e021a */
[----:B------:R-:W-:Y:S01]  /*01a0*/  MOV R3, UR25 ;  /* 0x0000001900037c02 */ /* 0x000fe20008000f00 */
[----:B------:R-:W-:Y:S02]  /*01b0*/  UIMAD.WIDE UR8, UR20, 0xc, UR26 ;  /* 0x0000000c140878a5 */ /* 0x000fe4000f8e021a */
[----:B------:R-:W-:Y:S01]  /*01c0*/  UIMAD.WIDE UR10, UR20, 0x10, UR26 ;  /* 0x00000010140a78a5 */ /* 0x000fe2000f8e021a */
[----:B------:R-:W-:Y:S01]  /*01d0*/  IMAD.WIDE.U32 R2, R13, 0x4, R2 ;  /* 0x000000040d027825 */ /* 0x000fe200078e0002 */
[----:B------:R-:W-:Y:S02]  /*01e0*/  UIMAD.WIDE UR12, UR20, 0x14, UR26 ;  /* 0x00000014140c78a5 */ /* 0x000fe4000f8e021a */
[----:B------:R-:W-:Y:S01]  /*01f0*/  UIMAD.WIDE UR14, UR20, 0x18, UR26 ;  /* 0x00000018140e78a5 */ /* 0x000fe2000f8e021a */
[----:B------:R-:W-:Y:S01]  /*0200*/  IADD3 R2, P0, PT, R2, 0x10, RZ ;  /* 0x0000001002027810 */ /* 0x000fe20007f1e0ff */
[----:B------:R-:W-:-:S03]  /*0210*/  UIMAD.WIDE UR16, UR20, 0x1c, UR26 ;  /* 0x0000001c141078a5 */ /* 0x000fc6000f8e021a */
[----:B------:R-:W-:-:S09]  /*0220*/  IADD3.X R3, PT, PT, RZ, R3, RZ, P0, !PT ;  /* 0x00000003ff037210 */ /* 0x000fd200007fe4ff */
.L_x_1:
[----:B------:R-:W-:Y:S01]  /*0230*/  UIMAD.WIDE UR22, UR20, 0x4, UR26 ;  /* 0x00000004141678a5 */ /* 0x000fe2000f8e021a */
[----:B------:R-:W-:Y:S02]  /*0240*/  IMAD.MOV.U32 R23, RZ, RZ, 0x4 ;  /* 0x00000004ff177424 */ /* 0x000fe400078e00ff */
[----:B------:R-:W-:Y:S01]  /*0250*/  HFMA2 R11, -RZ, RZ, 0, 2.384185791015625e-07 ;  /* 0x00000004ff0b7431 */ /* 0x000fe200000001ff */
[----:B------:R-:W-:Y:S01]  /*0260*/  MOV R25, 0x4 ;  /* 0x0000000400197802 */ /* 0x000fe20000000f00 */
[----:B0-----:R-:W2:Y:S01]  /*0270*/  LDG.E R21, desc[UR18][R2.64+-0x10] ;  /* 0xfffff01202157981 */ /* 0x001ea2000c1e1900 */
[C---:B------:R-:W-:Y:S01]  /*0280*/  IMAD.WIDE R22, R14.reuse, R23, UR26 ;  /* 0x0000001a0e167e25 */ /* 0x040fe2000f8e0217 */
[----:B------:R-:W-:Y:S02]  /*0290*/  MOV R8, UR22 ;  /* 0x0000001600087c02 */ /* 0x000fe40008000f00 */
[----:B------:R-:W-:Y:S01]  /*02a0*/  MOV R9, UR23 ;  /* 0x0000001700097c02 */ /* 0x000fe20008000f00 */
[----:B------:R-:W3:Y:S02]  /*02b0*/  LDG.E R19, desc[UR18][R2.64+-0xc] ;  /* 0xfffff41202137981 */ /* 0x000ee4000c1e1900 */
[----:B------:R-:W-:-:S02]  /*02c0*/  IMAD.WIDE R8, R14, 0x4, R8 ;  /* 0x000000040e087825 */ /* 0x000fc400078e0208 */
[----:B------:R-:W2:Y:S01]  /*02d0*/  LDG.E R22, desc[UR18][R22.64] ;  /* 0x0000001216167981 */ /* 0x000ea2000c1e1900 */
[----:B------:R-:W-:Y:S01]  /*02e0*/  MOV R5, 0x4 ;  /* 0x0000000400057802 */ /* 0x000fe20000000f00 */
[C---:B------:R-:W-:Y:S02]  /*02f0*/  IMAD.WIDE R24, R14.reuse, R25, UR6 ;  /* 0x000000060e187e25 */ /* 0x040fe4000f8e0219 */
[----:B------:R0:W3:Y:S02]  /*0300*/  LDG.E R20, desc[UR18][R8.64] ;  /* 0x0000001208147981 */ /* 0x0000e4000c1e1900 */
[----:B------:R-:W-:Y:S02]  /*0310*/  IMAD.WIDE R10, R14, R11, UR8 ;  /* 0x000000080e0a7e25 */ /* 0x000fe4000f8e020b */
[----:B------:R-:W4:Y:S04]  /*0320*/  LDG.E R18, desc[UR18][R24.64] ;  /* 0x0000001218127981 */ /* 0x000f28000c1e1900 */
[----:B------:R-:W4:Y:S01]  /*0330*/  LDG.E R17, desc[UR18][R2.64+-0x8] ;  /* 0xfffff81202117981 */ /* 0x000f22000c1e1900 */
[----:B0-----:R-:W-:-:S02]  /*0340*/  HFMA2 R9, -RZ, RZ, 0, 2.384185791015625e-07 ;  /* 0x00000004ff097431 */ /* 0x001fc400000001ff */
[----:B------:R-:W-:Y:S01]  /*0350*/  IMAD.MOV.U32 R7, RZ, RZ, 0x4 ;  /* 0x00000004ff077424 */ /* 0x000fe200078e00ff */
[----:B------:R0:W5:Y:S01]  /*0360*/  LDG.E R16, desc[UR18][R10.64] ;  /* 0x000000120a107981 */ /* 0x000162000c1e1900 */
[----:B------:R-:W-:-:S03]  /*0370*/  IMAD.WIDE R4, R14, R5, UR10 ;  /* 0x0000000a0e047e25 */ /* 0x000fc6000f8e0205 */
[----:B------:R-:W5:Y:S01]  /*0380*/  LDG.E R15, desc[UR18][R2.64+-0x4] ;  /* 0xfffffc12020f7981 */ /* 0x000f62000c1e1900 */
[C---:B------:R-:W-:Y:S01]  /*0390*/  IMAD.WIDE R6, R14.reuse, R7, UR12 ;  /* 0x0000000c0e067e25 */ /* 0x040fe2000f8e0207 */
[----:B------:R-:W-:Y:S02]  /*03a0*/  MOV R27, 0x4 ;  /* 0x00000004001b7802 */ /* 0x000fe40000000f00 */
[----:B------:R1:W5:Y:S01]  /*03b0*/  LDG.E R4, desc[UR18][R4.64] ;  /* 0x0000001204047981 */ /* 0x000362000c1e1900 */
[----:B------:R-:W-:-:S03]  /*03c0*/  IMAD.WIDE R8, R14, R9, UR14 ;  /* 0x0000000e0e087e25 */ /* 0x000fc6000f8e0209 */
[----:B------:R-:W5:Y:S01]  /*03d0*/  LDG.E R23, desc[UR18][R2.64] ;  /* 0x0000001202177981 */ /* 0x000f62000c1e1900 */
[----:B0-----:R-:W-:-:S03]  /*03e0*/  IMAD.WIDE R10, R14, R27, UR16 ;  /* 0x000000100e0a7e25 */ /* 0x001fc6000f8e021b */
[----:B------:R-:W5:Y:S04]  /*03f0*/  LDG.E R7, desc[UR18][R6.64] ;  /* 0x0000001206077981 */ /* 0x000f68000c1e1900 */
[----:B------:R-:W5:Y:S04]  /*0400*/  LDG.E R24, desc[UR18][R2.64+0x4] ;  /* 0x0000041202187981 */ /* 0x000f68000c1e1900 */
[----:B------:R-:W5:Y:S04]  /*0410*/  LDG.E R8, desc[UR18][R8.64] ;  /* 0x0000001208087981 */ /* 0x000f68000c1e1900 */
[----:B------:R-:W5:Y:S04]  /*0420*/  LDG.E R25, desc[UR18][R2.64+0x8] ;  /* 0x0000081202197981 */ /* 0x000f68000c1e1900 */
[----:B------:R-:W5:Y:S04]  /*0430*/  LDG.E R10, desc[UR18][R10.64] ;  /* 0x000000120a0a7981 */ /* 0x000f68000c1e1900 */
[----:B------:R0:W5:Y:S01]  /*0440*/  LDG.E R27, desc[UR18][R2.64+0xc] ;  /* 0x00000c12021b7981 */ /* 0x000162000c1e1900 */
[----:B------:R-:W-:-:S04]  /*0450*/  UIADD3 UR5, UPT, UPT, UR5, 0x8, URZ ;  /* 0x0000000805057890 */ /* 0x000fc8000fffe0ff */
[----:B------:R-:W-:Y:S01]  /*0460*/  UISETP.NE.AND UP0, UPT, UR5, URZ, UPT ;  /* 0x000000ff0500728c */ /* 0x000fe2000bf05270 */
[----:B-1----:R-:W-:Y:S02]  /*0470*/  MOV R5, UR20 ;  /* 0x0000001400057c02 */ /* 0x002fe40008000f00 */
[----:B0-----:R-:W-:Y:S02]  /*0480*/  IADD3 R2, P0, PT, R2, 0x20, RZ ;  /* 0x0000002002027810 */ /* 0x001fe40007f1e0ff */
[----:B------:R-:W-:Y:S02]  /*0490*/  LEA R14, R5, R14, 0x3 ;  /* 0x0000000e050e7211 */ /* 0x000fe400078e18ff */
[----:B------:R-:W-:Y:S01]  /*04a0*/  IADD3.X R3, PT, PT, RZ, R3, RZ, P0, !PT ;  /* 0x00000003ff037210 */ /* 0x000fe200007fe4ff */
[----:B--2---:R-:W-:-:S04]  /*04b0*/  FFMA R22, R21, R22, R12 ;  /* 0x0000001615167223 */ /* 0x004fc8000000000c */
[----:B---3--:R-:W-:-:S04]  /*04c0*/  FFMA R20, R19, R20, R22 ;  /* 0x0000001413147223 */ /* 0x008fc80000000016 */
[----:B----4-:R-:W-:-:S04]  /*04d0*/  FFMA R18, R17, R18, R20 ;  /* 0x0000001211127223 */ /* 0x010fc80000000014 */
[----:B-----5:R-:W-:-:S04]  /*04e0*/  FFMA R16, R15, R16, R18 ;  /* 0x000000100f107223 */ /* 0x020fc80000000012 */
[----:B------:R-:W-:-:S04]  /*04f0*/  FFMA R23, R23, R4, R16 ;  /* 0x0000000417177223 */ /* 0x000fc80000000010 */
[----:B------:R-:W-:-:S04]  /*0500*/  FFMA R24, R24, R7, R23 ;  /* 0x0000000718187223 */ /* 0x000fc80000000017 */
[----:B------:R-:W-:-:S04]  /*0510*/  FFMA R8, R25, R8, R24 ;  /* 0x0000000819087223 */ /* 0x000fc80000000018 */
[----:B------:R-:W-:Y:S01]  /*0520*/  FFMA R12, R27, R10, R8 ;  /* 0x0000000a1b0c7223 */ /* 0x000fe20000000008 */
[----:B------:R-:W-:Y:S06]  /*0530*/  BRA.U UP0, `(.L_x_1) ;  /* 0xfffffffd003c7547 */ /* 0x000fec000b83ffff */
.L_x_0:
[----:B------:R-:W-:-:S04]  /*0540*/  ULOP3.LUT UR6, UR20, 0x7, URZ, 0xc0, !UPT ;  /* 0x0000000714067892 */ /* 0x000fc8000f8ec0ff */
[----:B------:R-:W-:-:S09]  /*0550*/  UISETP.NE.AND UP0, UPT, UR6, URZ, UPT ;  /* 0x000000ff0600728c */ /* 0x000fd2000bf05270 */
[----:B------:R-:W-:Y:S05]  /*0560*/  BRA.U !UP0, `(.L_x_2) ;  /* 0x0000000508387547 */ /* 0x000fea000b800000 */
[----:B------:R-:W-:Y:S02]  /*0570*/  UISETP.GE.U32.AND UP0, UPT, UR6, 0x4, UPT ;  /* 0x000000040600788c */ /* 0x000fe4000bf06070 */
[----:B------:R-:W-:-:S04]  /*0580*/  ULOP3.LUT UR5, UR20, 0x3, URZ, 0xc0, !UPT ;  /* 0x0000000314057892 */ /* 0x000fc8000f8ec0ff */
[----:B------:R-:W-:-:S03]  /*0590*/  UISETP.NE.AND UP1, UPT, UR5, URZ, UPT ;  /* 0x000000ff0500728c */ /* 0x000fc6000bf25270 */
[----:B------:R-:W-:Y:S08]  /*05a0*/  BRA.U !UP0, `(.L_x_3) ;  /* 0x00000001087c7547 */ /* 0x000ff0000b800000 */
[----:B------:R-:W1:Y:S01]  /*05b0*/  LDC.64 R6, c[0x0][0x388] ;  /* 0x0000e200ff067b82 */ /* 0x000e620000000a00 */
[----:B------:R-:W2:Y:S01]  /*05c0*/  LDCU.64 UR6, c[0x0][0x380] ;  /* 0x00007000ff0677ac */ /* 0x000ea20008000a00 */
[----:B------:R-:W-:Y:S01]  /*05d0*/  IMAD.U32 R9, RZ, RZ, UR4 ;  /* 0x00000004ff097e24 */ /* 0x000fe2000f8e00ff */
[C---:B------:R-:W-:Y:S02]  /*05e0*/  IADD3 R3, PT, PT, R13.reuse, UR4, RZ ;  /* 0x000000040d037c10 */ /* 0x040fe4000fffe0ff */
[----:B------:R-:W-:Y:S01]  /*05f0*/  IADD3 R10, P0, PT, R13, UR4, RZ ;  /* 0x000000040d0a7c10 */ /* 0x000fe2000ff1e0ff */
[----:B------:R-:W-:Y:S01]  /*0600*/  IMAD R9, R9, UR20, R0 ;  /* 0x0000001409097c24 */ /* 0x000fe2000f8e0200 */
[----:B------:R-:W-:Y:S01]  /*0610*/  MOV R11, UR20 ;  /* 0x00000014000b7c02 */ /* 0x000fe20008000f00 */
[----:B------:R-:W3:Y:S01]  /*0620*/  LDC.64 R4, c[0x0][0x380] ;  /* 0x0000e000ff047b82 */ /* 0x000ee20000000a00 */
[----:B------:R-:W-:Y:S01]  /*0630*/  MOV R15, UR20 ;  /* 0x00000014000f7c02 */ /* 0x000fe20008000f00 */
[----:B-1----:R-:W-:Y:S01]  /*0640*/  IMAD.WIDE R6, R9, 0x4, R6 ;  /* 0x0000000409067825 */ /* 0x002fe200078e0206 */
[----:B------:R-:W-:-:S05]  /*0650*/  MOV R9, UR20 ;  /* 0x0000001400097c02 */ /* 0x000fca0008000f00 */
[----:B------:R-:W-:Y:S02]  /*0660*/  IMAD.WIDE R8, R9, 0x4, R6 ;  /* 0x0000000409087825 */ /* 0x000fe400078e0206 */
[----:B0-----:R-:W4:Y:S02]  /*0670*/  LDG.E R6, desc[UR18][R6.64] ;  /* 0x0000001206067981 */ /* 0x001f24000c1e1900 */
[----:B---3--:R-:W-:Y:S01]  /*0680*/  IMAD.WIDE.U32 R4, R3, 0x4, R4 ;  /* 0x0000000403047825 */ /* 0x008fe200078e0004 */
[----:B------:R-:W-:Y:S01]  /*0690*/  IADD3.X R3, PT, PT, RZ, RZ, RZ, P0, !PT ;  /* 0x000000ffff037210 */ /* 0x000fe200007fe4ff */
[----:B------:R-:W3:Y:S01]  /*06a0*/  LDG.E R17, desc[UR18][R8.64] ;  /* 0x0000001208117981 */ /* 0x000ee2000c1e1900 */
[----:B--2---:R-:W-:-:S03]  /*06b0*/  LEA R2, P0, R10, UR6, 0x2 ;  /* 0x000000060a027c11 */ /* 0x004fc6000f8010ff */
[----:B------:R-:W4:Y:S01]  /*06c0*/  LDG.E R5, desc[UR18][R4.64] ;  /* 0x0000001204057981 */ /* 0x000f22000c1e1900 */
[----:B------:R-:W-:Y:S01]  /*06d0*/  LEA.HI.X R3, R10, UR7, R3, 0x2, P0 ;  /* 0x000000070a037c11 */ /* 0x000fe200080f1403 */
[----:B------:R-:W-:-:S04]  /*06e0*/  IMAD.WIDE R10, R11, 0x4, R8 ;  /* 0x000000040b0a7825 */ /* 0x000fc800078e0208 */
[----:B------:R-:W3:Y:S01]  /*06f0*/  LDG.E R16, desc[UR18][R2.64+0x4] ;  /* 0x0000041202107981 */ /* 0x000ee2000c1e1900 */
[----:B------:R-:W-:-:S03]  /*0700*/  IMAD.WIDE R14, R15, 0x4, R10 ;  /* 0x000000040f0e7825 */ /* 0x000fc600078e020a */
[----:B------:R-:W2:Y:S04]  /*0710*/  LDG.E R19, desc[UR18][R10.64] ;  /* 0x000000120a137981 */ /* 0x000ea8000c1e1900 */
[----:B------:R-:W2:Y:S04]  /*0720*/  LDG.E R18, desc[UR18][R2.64+0x8] ;  /* 0x0000081202127981 */ /* 0x000ea8000c1e1900 */
[----:B------:R-:W5:Y:S04]  /*0730*/  LDG.E R20, desc[UR18][R2.64+0xc] ;  /* 0x00000c1202147981 */ /* 0x000f68000c1e1900 */
[----:B------:R-:W5:Y:S01]  /*0740*/  LDG.E R14, desc[UR18][R14.64] ;  /* 0x000000120e0e7981 */ /* 0x000f62000c1e1900 */
[----:B------:R-:W-:Y:S01]  /*0750*/  UIADD3 UR4, UPT, UPT, UR4, 0x4, URZ ;  /* 0x0000000404047890 */ /* 0x000fe2000fffe0ff */
[----:B----4-:R-:W-:-:S04]  /*0760*/  FFMA R5, R5, R6, R12 ;  /* 0x0000000605057223 */ /* 0x010fc8000000000c */
[----:B---3--:R-:W-:-:S04]  /*0770*/  FFMA R5, R16, R17, R5 ;  /* 0x0000001110057223 */ /* 0x008fc80000000005 */
[----:B--2---:R-:W-:-:S04]  /*0780*/  FFMA R5, R18, R19, R5 ;  /* 0x0000001312057223 */ /* 0x004fc80000000005 */
[----:B-----5:R-:W-:-:S07]  /*0790*/  FFMA R12, R20, R14, R5 ;  /* 0x0000000e140c7223 */ /* 0x020fce0000000005 */
.L_x_3:
[----:B------:R-:W-:Y:S05]  /*07a0*/  BRA.U !UP1, `(.L_x_2) ;  /* 0x0000000109a87547 */ /* 0x000fea000b800000 */
[----:B------:R-:W-:Y:S01]  /*07b0*/  UISETP.NE.AND UP0, UPT, UR5, 0x1, UPT ;  /* 0x000000010500788c */ /* 0x000fe2000bf05270 */
[----:B------:R-:W-:Y:S01]  /*07c0*/  MOV R7, UR4 ;  /* 0x0000000400077c02 */ /* 0x000fe20008000f00 */
[----:B------:R-:W-:Y:S02]  /*07d0*/  ULOP3.LUT UR5, UR20, 0x1, URZ, 0xc0, !UPT ;  /* 0x0000000114057892 */ /* 0x000fe4000f8ec0ff */
[----:B------:R-:W-:Y:S02]  /*07e0*/  MOV R15, UR20 ;  /* 0x00000014000f7c02 */ /* 0x000fe40008000f00 */
[----:B------:R-:W-:Y:S01]  /*07f0*/  UISETP.NE.U32.AND UP1, UPT, UR5, 0x1, UPT ;  /* 0x000000010500788c */ /* 0x000fe2000bf25070 */
[----:B------:R-:W-:-:S04]  /*0800*/  PLOP3.LUT P1, PT, PT, PT, UP0, 0x80, 0x8 ;  /* 0x000000000008781c */ /* 0x000fc80003f2f008 */
[----:B------:R-:W1:Y:S01]  /*0810*/  @UP0 LDCU.128 UR8, c[0x0][0x380] ;  /* 0x00007000ff0807ac */ /* 0x000e620008000c00 */
[----:B------:R-:W-:Y:S01]  /*0820*/  PLOP3.LUT P0, PT, PT, PT, UP1, 0x80, 0x8 ;  /* 0x000000000008781c */ /* 0x000fe20003f0f018 */
[----:B------:R-:W2:Y:S04]  /*0830*/  @UP0 LDCU.64 UR6, c[0x0][0x380] ;  /* 0x00007000ff0607ac */ /* 0x000ea80008000a00 */
[----:B------:R-:W3:Y:S03]  /*0840*/  @!UP1 LDCU.128 UR12, c[0x0][0x380] ;  /* 0x00007000ff0c97ac */ /* 0x000ee60008000c00 */
[C---:B------:R-:W-:Y:S02]  /*0850*/  @P1 IADD3 R3, PT, PT, R13.reuse, UR4, RZ ;  /* 0x000000040d031c10 */ /* 0x040fe4000fffe0ff */
[----:B------:R-:W-:Y:S01]  /*0860*/  @P1 IADD3 R6, P2, PT, R13, UR4, RZ ;  /* 0x000000040d061c10 */ /* 0x000fe2000ff5e0ff */
[----:B------:R-:W-:Y:S01]  /*0870*/  @UP0 UIADD3 UR4, UPT, UPT, UR4, 0x2, URZ ;  /* 0x0000000204040890 */ /* 0x000fe2000fffe0ff */
[----:B-1----:R-:W-:Y:S01]  /*0880*/  MOV R11, UR9 ;  /* 0x00000009000b7c02 */ /* 0x002fe20008000f00 */
[----:B------:R-:W-:Y:S01]  /*0890*/  IMAD.U32 R10, RZ, RZ, UR8 ;  /* 0x00000008ff0a7e24 */ /* 0x000fe2000f8e00ff */
[----:B------:R-:W-:-:S02]  /*08a0*/  MOV R4, UR10 ;  /* 0x0000000a00047c02 */ /* 0x000fc40008000f00 */
[----:B------:R-:W-:Y:S01]  /*08b0*/  MOV R5, UR11 ;  /* 0x0000000b00057c02 */ /* 0x000fe20008000f00 */
[----:B------:R-:W-:-:S04]  /*08c0*/  @P1 IMAD.WIDE.U32 R10, R3, 0x4, R10 ;  /* 0x00000004030a1825 */ /* 0x000fc800078e000a */
[----:B------:R-:W-:Y:S01]  /*08d0*/  @P1 IMAD R3, R7, UR20, R0 ;  /* 0x0000001407031c24 */ /* 0x000fe2000f8e0200 */
[----:B------:R-:W-:Y:S01]  /*08e0*/  @P1 IADD3.X R7, PT, PT, RZ, RZ, RZ, P2, !PT ;  /* 0x000000ffff071210 */ /* 0x000fe200017fe4ff */
[----:B------:R-:W-:Y:S01]  /*08f0*/  IMAD.U32 R19, RZ, RZ, UR4 ;  /* 0x00000004ff137e24 */ /* 0x000fe2000f8e00ff */
[C---:B--2---:R-:W-:Y:S01]  /*0900*/  @P1 LEA R2, P2, R6.reuse, UR6, 0x2 ;  /* 0x0000000606021c11 */ /* 0x044fe2000f8410ff */
[----:B------:R-:W-:Y:S01]  /*0910*/  @P1 IMAD.WIDE R4, R3, 0x4, R4 ;  /* 0x0000000403041825 */ /* 0x000fe200078e0204 */
[----:B------:R-:W-:Y:S01]  /*0920*/  @!P0 IADD3 R17, PT, PT, R13, UR4, RZ ;  /* 0x000000040d118c10 */ /* 0x000fe2000fffe0ff */
[----:B0-----:R-:W2:Y:S01]  /*0930*/  @P1 LDG.E R11, desc[UR18][R10.64] ;  /* 0x000000120a0b1981 */ /* 0x001ea2000c1e1900 */
[----:B------:R-:W-:Y:S01]  /*0940*/  @P1 LEA.HI.X R3, R6, UR7, R7, 0x2, P2 ;  /* 0x0000000706031c11 */ /* 0x000fe200090f1407 */
[----:B------:R-:W-:Y:S01]  /*0950*/  @!P0 IMAD R19, R19, UR20, R0 ;  /* 0x0000001413138c24 */ /* 0x000fe2000f8e0200 */
[----:B---3--:R-:W-:Y:S01]  /*0960*/  MOV R6, UR12 ;  /* 0x0000000c00067c02 */ /* 0x008fe20008000f00 */
[----:B------:R-:W-:Y:S01]  /*0970*/  @P1 IMAD.WIDE R14, R15, 0x4, R4 ;  /* 0x000000040f0e1825 */ /* 0x000fe200078e0204 */
[----:B------:R-:W-:Y:S01]  /*0980*/  MOV R7, UR13 ;  /* 0x0000000d00077c02 */ /* 0x000fe20008000f00 */
[----:B------:R-:W2:Y:S01]  /*0990*/  @P1 LDG.E R4, desc[UR18][R4.64] ;  /* 0x0000001204041981 */ /* 0x000ea2000c1e1900 */
[----:B------:R-:W-:-:S02]  /*09a0*/  MOV R8, UR14 ;  /* 0x0000000e00087c02 */ /* 0x000fc40008000f00 */
[----:B------:R-:W-:Y:S01]  /*09b0*/  MOV R9, UR15 ;  /* 0x0000000f00097c02 */ /* 0x000fe20008000f00 */
[----:B------:R-:W-:Y:S01]  /*09c0*/  @!P0 IMAD.WIDE.U32 R6, R17, 0x4, R6 ;  /* 0x0000000411068825 */ /* 0x000fe200078e0006 */
[----:B------:R-:W3:Y:S03]  /*09d0*/  @P1 LDG.E R14, desc[UR18][R14.64] ;  /* 0x000000120e0e1981 */ /* 0x000ee6000c1e1900 */
[----:B------:R-:W-:Y:S01]  /*09e0*/  @!P0 IMAD.WIDE R8, R19, 0x4, R8 ;  /* 0x0000000413088825 */ /* 0x000fe200078e0208 */
[----:B------:R-:W3:Y:S04]  /*09f0*/  @P1 LDG.E R2, desc[UR18][R2.64+0x4] ;  /* 0x0000041202021981 */ /* 0x000ee8000c1e1900 */
[----:B------:R-:W4:Y:S04]  /*0a00*/  @!P0 LDG.E R7, desc[UR18][R6.64] ;  /* 0x0000001206078981 */ /* 0x000f28000c1e1900 */
[----:B------:R-:W4:Y:S01]  /*0a10*/  @!P0 LDG.E R8, desc[UR18][R8.64] ;  /* 0x0000001208088981 */ /* 0x000f22000c1e1900 */
[----:B--2---:R-:W-:-:S04]  /*0a20*/  @P1 FFMA R11, R11, R4, R12 ;  /* 0x000000040b0b1223 */ /* 0x004fc8000000000c */
[----:B---3--:R-:W-:-:S04]  /*0a30*/  @P1 FFMA R12, R2, R14, R11 ;  /* 0x0000000e020c1223 */ /* 0x008fc8000000000b */
[----:B----4-:R-:W-:-:S07]  /*0a40*/  @!P0 FFMA R12, R7, R8, R12 ;  /* 0x00000008070c8223 */ /* 0x010fce000000000c */
.L_x_2:
[----:B------:R-:W1:Y:S01]  /*0a50*/  LDC.64 R2, c[0x0][0x390] ;  /* 0x0000e400ff027b82 */ /* 0x000e620000000a00 */
[----:B------:R-:W-:-:S05]  /*0a60*/  IADD3 R13, PT, PT, R0, R13, RZ ;  /* 0x0000000d000d7210 */ /* 0x000fca0007ffe0ff */
[----:B-1----:R-:W-:-:S05]  /*0a70*/  IMAD.WIDE R2, R13, 0x4, R2 ;  /* 0x000000040d027825 */ /* 0x002fca00078e0202 */
[----:B0-----:R-:W-:Y:S01]  /*0a80*/  STG.E desc[UR18][R2.64], R12 ;  /* 0x0000000c02007986 */ /* 0x001fe2000c101912 */
[----:B------:R-:W-:Y:S05]  /*0a90*/  EXIT ;  /* 0x000000000000794d */ /* 0x000fea0003800000 */
.L_x_4:
[----:B------:R-:W-:-:S00]  /*0aa0*/  BRA `(.L_x_4) ;  /* 0xfffffffc00fc7947 */ /* 0x000fc0000383ffff */
[----:B------:R-:W-:-:S00]  /*0ab0*/  NOP ;  /* 0x0000000000007918 */ /* 0x000fc00000000000 */
        /* <DEDUP_REMOVED lines=12> */
.L_x_5:


//--------------------- .nv.shared.reserved.0     --------------------------
	.section	.nv.shared.reserved.0,"aw",@nobits
	.weak		__nv_reservedSMEM_offset_0_alias
	.size		__nv_reservedSMEM_offset_0_alias, 0, 64
	.other		__nv_reservedSMEM_offset_0_alias,@"STO_CUDA_RESERVED_SHARED STV_DEFAULT"
__nv_reservedSMEM_offset_0_alias:
	.zero		0
	.zero		64


//--------------------- .nv.constant0._Z14matrix_mul_gpuPKfS0_Pfi --------------------------
	.section	.nv.constant0._Z14matrix_mul_gpuPKfS0_Pfi,"a",@progbits
	.sectionflags	@""
	.align	4
.nv.constant0._Z14matrix_mul_gpuPKfS0_Pfi:
	.zero		924


//--------------------- SYMBOLS --------------------------

	.type		.nv.reservedSmem.offset0,@object
	.size		.nv.reservedSmem.offset0,0x4
